	.headerflags	@"EF_CUDA_TEXMODE_UNIFIED EF_CUDA_64BIT_ADDRESS EF_CUDA_ACCELERATORS EF_CUDA_SM90 EF_CUDA_VIRTUAL_SM(EF_CUDA_SM90)"
	.elftype	@"ET_EXEC"


//--------------------- .nv.info                  --------------------------
	.section	.nv.info,"",@"SHT_CUDA_INFO"
	.align	4


	//----- nvinfo : EIATTR_REGCOUNT
	.align		4
        /*0000*/ 	.byte	0x04, 0x2f
        /*0002*/ 	.short	(.L_3 - .L_2)
	.align		4
.L_2:
        /*0004*/ 	.word	index@(triton_poi_fused_pixel_shuffle_1)
        /*0008*/ 	.word	0x0000001c


	//----- nvinfo : EIATTR_MIN_STACK_SIZE
	.align		4
.L_3:
        /*000c*/ 	.byte	0x04, 0x12
        /*000e*/ 	.short	(.L_5 - .L_4)
	.align		4
.L_4:
        /*0010*/ 	.word	index@(triton_poi_fused_pixel_shuffle_1)
        /*0014*/ 	.word	0x00000000


	//----- nvinfo : EIATTR_FRAME_SIZE
	.align		4
.L_5:
        /*0018*/ 	.byte	0x04, 0x11
        /*001a*/ 	.short	(.L_7 - .L_6)
	.align		4
.L_6:
        /*001c*/ 	.word	index@(triton_poi_fused_pixel_shuffle_1)
        /*0020*/ 	.word	0x00000000


	//----- nvinfo : EIATTR_MIN_STACK_SIZE
	.align		4
.L_7:
        /*0024*/ 	.byte	0x04, 0x12
        /*0026*/ 	.short	(.L_9 - .L_8)
	.align		4
.L_8:
        /*0028*/ 	.word	index@(triton_poi_fused_pixel_shuffle_1)
        /*002c*/ 	.word	0x00000000
.L_9:


//--------------------- .nv.info.triton_poi_fused_pixel_shuffle_1 --------------------------
	.section	.nv.info.triton_poi_fused_pixel_shuffle_1,"",@"SHT_CUDA_INFO"
	.sectionflags	@""
	.align	4


	//----- nvinfo : EIATTR_CUDA_API_VERSION
	.align		4
        /*0000*/ 	.byte	0x04, 0x37
        /*0002*/ 	.short	(.L_11 - .L_10)
.L_10:
        /*0004*/ 	.word	0x0000007c


	//----- nvinfo : EIATTR_KPARAM_INFO
	.align		4
.L_11:
        /*0008*/ 	.byte	0x04, 0x17
        /*000a*/ 	.short	(.L_13 - .L_12)
.L_12:
        /*000c*/ 	.word	0x00000000
        /*0010*/ 	.short	0x0007
        /*0012*/ 	.short	0x0034
        /*0014*/ 	.byte	0x00, 0xf0, 0x11, 0x00


	//----- nvinfo : EIATTR_KPARAM_INFO
	.align		4
.L_13:
        /*0018*/ 	.byte	0x04, 0x17
        /*001a*/ 	.short	(.L_15 - .L_14)
.L_14:
        /*001c*/ 	.word	0x00000000
        /*0020*/ 	.short	0x0006
        /*0022*/ 	.short	0x0030
        /*0024*/ 	.byte	0x00, 0xf0, 0x11, 0x00


	//----- nvinfo : EIATTR_KPARAM_INFO
	.align		4
.L_15:
        /*0028*/ 	.byte	0x04, 0x17
        /*002a*/ 	.short	(.L_17 - .L_16)
.L_16:
        /*002c*/ 	.word	0x00000000
        /*0030*/ 	.short	0x0005
        /*0032*/ 	.short	0x0028
        /*0034*/ 	.byte	0x00, 0xf4, 0x21, 0x00


	//----- nvinfo : EIATTR_KPARAM_INFO
	.align		4
.L_17:
        /*0038*/ 	.byte	0x04, 0x17
        /*003a*/ 	.short	(.L_19 - .L_18)
.L_18:
        /*003c*/ 	.word	0x00000000
        /*0040*/ 	.short	0x0004
        /*0042*/ 	.short	0x0020
        /*0044*/ 	.byte	0x00, 0xf4, 0x21, 0x00


	//----- nvinfo : EIATTR_KPARAM_INFO
	.align		4
.L_19:
        /*0048*/ 	.byte	0x04, 0x17
        /*004a*/ 	.short	(.L_21 - .L_20)
.L_20:
        /*004c*/ 	.word	0x00000000
        /*0050*/ 	.short	0x0003
        /*0052*/ 	.short	0x0018
        /*0054*/ 	.byte	0x00, 0xf4, 0x21, 0x00


	//----- nvinfo : EIATTR_KPARAM_INFO
	.align		4
.L_21:
        /*0058*/ 	.byte	0x04, 0x17
        /*005a*/ 	.short	(.L_23 - .L_22)
.L_22:
        /*005c*/ 	.word	0x00000000
        /*0060*/ 	.short	0x0002
        /*0062*/ 	.short	0x0010
        /*0064*/ 	.byte	0x00, 0xf4, 0x21, 0x00


	//----- nvinfo : EIATTR_KPARAM_INFO
	.align		4
.L_23:
        /*0068*/ 	.byte	0x04, 0x17
        /*006a*/ 	.short	(.L_25 - .L_24)
.L_24:
        /*006c*/ 	.word	0x00000000
        /*0070*/ 	.short	0x0001
        /*0072*/ 	.short	0x0008
        /*0074*/ 	.byte	0x00, 0xf4, 0x21, 0x00


	//----- nvinfo : EIATTR_KPARAM_INFO
	.align		4
.L_25:
        /*0078*/ 	.byte	0x04, 0x17
        /*007a*/ 	.short	(.L_27 - .L_26)
.L_26:
        /*007c*/ 	.word	0x00000000
        /*0080*/ 	.short	0x0000
        /*0082*/ 	.short	0x0000
        /*0084*/ 	.byte	0x00, 0xf4, 0x21, 0x00


	//----- nvinfo : EIATTR_SPARSE_MMA_MASK
	.align		4
.L_27:
        /*0088*/ 	.byte	0x03, 0x50
        /*008a*/ 	.short	0x0000


	//----- nvinfo : EIATTR_MAXREG_COUNT
	.align		4
        /*008c*/ 	.byte	0x03, 0x1b
        /*008e*/ 	.short	0x00ff


	//----- nvinfo : EIATTR_EXIT_INSTR_OFFSETS
	.align		4
        /*0090*/ 	.byte	0x04, 0x1c
        /*0092*/ 	.short	(.L_29 - .L_28)


	//   ....[0]....
.L_28:
        /*0094*/ 	.word	0x00000880


	//   ....[1]....
        /*0098*/ 	.word	0x000008a0


	//----- nvinfo : EIATTR_REQNTID
	.align		4
.L_29:
        /*009c*/ 	.byte	0x04, 0x10
        /*009e*/ 	.short	(.L_31 - .L_30)
.L_30:
        /*00a0*/ 	.word	0x00000080
        /*00a4*/ 	.word	0x00000001
        /*00a8*/ 	.word	0x00000001


	//----- nvinfo : EIATTR_CBANK_PARAM_SIZE
	.align		4
.L_31:
        /*00ac*/ 	.byte	0x03, 0x19
        /*00ae*/ 	.short	0x0038


	//----- nvinfo : EIATTR_PARAM_CBANK
	.align		4
        /*00b0*/ 	.byte	0x04, 0x0a
        /*00b2*/ 	.short	(.L_33 - .L_32)
	.align		4
.L_32:
        /*00b4*/ 	.word	index@(.nv.constant0.triton_poi_fused_pixel_shuffle_1)
        /*00b8*/ 	.short	0x0210
        /*00ba*/ 	.short	0x0038


	//----- nvinfo : EIATTR_SW_WAR
	.align		4
.L_33:
        /*00bc*/ 	.byte	0x04, 0x36
        /*00be*/ 	.short	(.L_35 - .L_34)
.L_34:
        /*00c0*/ 	.word	0x00000008
.L_35:


//--------------------- .nv.callgraph             --------------------------
	.section	.nv.callgraph,"",@"SHT_CUDA_CALLGRAPH"
	.align	4
	.sectionentsize	8
	.align		4
        /*0000*/ 	.word	0x00000000
	.align		4
        /*0004*/ 	.word	0xffffffff
	.align		4
        /*0008*/ 	.word	0x00000000
	.align		4
        /*000c*/ 	.word	0xfffffffe
	.align		4
        /*0010*/ 	.word	0x00000000
	.align		4
        /*0014*/ 	.word	0xfffffffd
	.align		4
        /*0018*/ 	.word	0x00000000
	.align		4
        /*001c*/ 	.word	0xfffffffc


//--------------------- .nv.constant4             --------------------------
	.section	.nv.constant4,"a",@progbits
	.align	8
	.align		8
.nv.constant4:
        /*0000*/ 	.dword	_$_str
	.align		8
        /*0008*/ 	.dword	_$_str_$_2


//--------------------- .text.triton_poi_fused_pixel_shuffle_1 --------------------------
	.section	.text.triton_poi_fused_pixel_shuffle_1,"ax",@progbits
	.sectionflags	@"SHF_BARRIERS=1"
	.align	128
        .global         triton_poi_fused_pixel_shuffle_1
        .type           triton_poi_fused_pixel_shuffle_1,@function
        .size           triton_poi_fused_pixel_shuffle_1,(.L_x_1 - triton_poi_fused_pixel_shuffle_1)
        .other          triton_poi_fused_pixel_shuffle_1,@"STO_CUDA_ENTRY STV_DEFAULT"
triton_poi_fused_pixel_shuffle_1:
.text.triton_poi_fused_pixel_shuffle_1:
[----:B------:R-:W0:Y:S01]  /*0000*/  LDC R1, c[0x0][0x28] ;  /* 0x00000a00ff017b82 */ /* 0x000e220000000800 */
[----:B------:R-:W1:Y:S01]  /*0010*/  S2R R8, SR_TID.X ;  /* 0x0000000000087919 */ /* 0x000e620000002100 */
[----:B------:R-:W-:Y:S01]  /*0020*/  ULDC.64 UR6, c[0x0][0x208] ;  /* 0x0000820000067ab9 */ /* 0x000fe20000000a00 */
[----:B------:R-:W2:Y:S01]  /*0030*/  S2R R9, SR_CTAID.Y ;  /* 0x0000000000097919 */ /* 0x000ea20000002600 */
[----:B------:R-:W3:Y:S04]  /*0040*/  S2R R0, SR_CTAID.X ;  /* 0x0000000000007919 */ /* 0x000ee80000002500 */
[----:B------:R-:W4:Y:S01]  /*0050*/  S2UR UR5, SR_CgaCtaId ;  /* 0x00000000000579c3 */ /* 0x000f220000008800 */
[----:B------:R-:W-:-:S07]  /*0060*/  UMOV UR4, 0x400 ;  /* 0x0000040000047882 */ /* 0x000fce0000000000 */
[----:B------:R-:W5:Y:S01]  /*0070*/  LDC.64 R24, c[0x0][0x218] ;  /* 0x00008600ff187b82 */ /* 0x000f620000000a00 */
[----:B-1----:R-:W-:Y:S01]  /*0080*/  IMAD.SHL.U32 R6, R8, 0x2, RZ ;  /* 0x0000000208067824 */ /* 0x002fe200078e00ff */
[----:B--2---:R-:W-:-:S04]  /*0090*/  SHF.R.S32.HI R10, RZ, 0x17, R9 ;  /* 0x00000017ff0a7819 */ /* 0x004fc80000011409 */
[----:B------:R-:W-:Y:S02]  /*00a0*/  LOP3.LUT R6, R6, 0xfe, RZ, 0xc0, !PT ;  /* 0x000000fe06067812 */ /* 0x000fe400078ec0ff */
[----:B------:R-:W-:Y:S02]  /*00b0*/  SGXT R10, R10, 0x1 ;  /* 0x000000010a0a781a */ /* 0x000fe40000000200 */
[----:B------:R-:W-:Y:S02]  /*00c0*/  PRMT R3, R6, 0x6540, R9 ;  /* 0x0000654006037816 */ /* 0x000fe40000000009 */
[----:B---3--:R-:W-:Y:S02]  /*00d0*/  ISETP.GE.AND P0, PT, R0, 0x4, PT ;  /* 0x000000040000780c */ /* 0x008fe40003f06270 */
[CC--:B------:R-:W-:Y:S02]  /*00e0*/  LEA.HI R2, R10.reuse, R3.reuse, RZ, 0x2 ;  /* 0x000000030a027211 */ /* 0x0c0fe400078f10ff */
[----:B------:R-:W-:-:S02]  /*00f0*/  LEA.HI R4, R10, R3, RZ, 0x4 ;  /* 0x000000030a047211 */ /* 0x000fc400078f20ff */
[----:B------:R-:W-:Y:S02]  /*0100*/  SHF.R.S32.HI R12, RZ, 0x2, R2 ;  /* 0x00000002ff0c7819 */ /* 0x000fe40000011402 */
[----:B------:R-:W-:Y:S02]  /*0110*/  SHF.R.S32.HI R11, RZ, 0x4, R4 ;  /* 0x00000004ff0b7819 */ /* 0x000fe40000011404 */
[----:B------:R-:W-:Y:S01]  /*0120*/  LEA.HI R13, R12, R12, RZ, 0x2 ;  /* 0x0000000c0c0d7211 */ /* 0x000fe200078f10ff */
[----:B------:R-:W1:Y:S01]  /*0130*/  LDC.64 R4, c[0x0][0x210] ;  /* 0x00008400ff047b82 */ /* 0x000e620000000a00 */
[----:B------:R-:W-:Y:S02]  /*0140*/  LEA.HI R7, R10, R3, RZ, 0x6 ;  /* 0x000000030a077211 */ /* 0x000fe400078f30ff */
[----:B------:R-:W-:Y:S02]  /*0150*/  LEA.HI R14, R11, R11, RZ, 0x2 ;  /* 0x0000000b0b0e7211 */ /* 0x000fe400078f10ff */
[----:B------:R-:W-:Y:S01]  /*0160*/  LOP3.LUT R13, R13, 0x3fffffc, RZ, 0xc0, !PT ;  /* 0x03fffffc0d0d7812 */ /* 0x000fe200078ec0ff */
[----:B------:R-:W-:Y:S01]  /*0170*/  IMAD.SHL.U32 R7, R7, 0x4, RZ ;  /* 0x0000000407077824 */ /* 0x000fe200078e00ff */
[----:B------:R-:W-:-:S02]  /*0180*/  LOP3.LUT R14, R14, 0x3ffffffc, RZ, 0xc0, !PT ;  /* 0x3ffffffc0e0e7812 */ /* 0x000fc400078ec0ff */
[----:B------:R-:W-:Y:S01]  /*0190*/  LOP3.LUT R2, R2, 0xfffffffc, RZ, 0xc0, !PT ;  /* 0xfffffffc02027812 */ /* 0x000fe200078ec0ff */
[----:B------:R-:W-:Y:S01]  /*01a0*/  IMAD.IADD R13, R12, 0x1, -R13 ;  /* 0x000000010c0d7824 */ /* 0x000fe200078e0a0d */
[----:B------:R-:W-:Y:S01]  /*01b0*/  LOP3.LUT R12, R7, 0xffffff00, RZ, 0xc0, !PT ;  /* 0xffffff00070c7812 */ /* 0x000fe200078ec0ff */
[----:B------:R-:W-:-:S04]  /*01c0*/  IMAD.IADD R11, R11, 0x1, -R14 ;  /* 0x000000010b0b7824 */ /* 0x000fc800078e0a0e */
[----:B------:R-:W-:Y:S02]  /*01d0*/  IMAD R12, R13, 0x40, R12 ;  /* 0x000000400d0c7824 */ /* 0x000fe400078e020c */
[----:B------:R-:W-:-:S04]  /*01e0*/  IMAD R11, R0, 0x4, R11 ;  /* 0x00000004000b7824 */ /* 0x000fc800078e020b */
[----:B------:R-:W-:-:S05]  /*01f0*/  IMAD.U32 R12, R11, 0x4, R12 ;  /* 0x000000040b0c7824 */ /* 0x000fca00078e000c */
[----:B------:R-:W-:Y:S02]  /*0200*/  IADD3 R13, R12, R3, -R2 ;  /* 0x000000030c0d7210 */ /* 0x000fe40007ffe802 */
[----:B------:R-:W-:-:S03]  /*0210*/  CS2R R2, SRZ ;  /* 0x0000000000027805 */ /* 0x000fc6000001ff00 */
[----:B-1----:R-:W-:Y:S01]  /*0220*/  IMAD.WIDE R12, R13, 0x4, R4 ;  /* 0x000000040d0c7825 */ /* 0x002fe200078e0204 */
[----:B------:R-:W-:Y:S01]  /*0230*/  LOP3.LUT R8, R8, 0x7f, RZ, 0xc0, !PT ;  /* 0x0000007f08087812 */ /* 0x000fe200078ec0ff */
[----:B----4-:R-:W-:Y:S01]  /*0240*/  UPRMT UR4, UR5, 0x654, UR4 ;  /* 0x0000065405047896 */ /* 0x010fe20008000004 */
[----:B------:R-:W1:Y:S02]  /*0250*/  LDC.64 R4, c[0x0][0x220] ;  /* 0x00008800ff047b82 */ /* 0x000e640000000a00 */
[----:B------:R2:W3:Y:S01]  /*0260*/  @!P0 LDG.E.EL.64 R2, desc[UR6][R12.64] ;  /* 0x000000060c028981 */ /* 0x0004e2000c2e1b00 */
[----:B------:R-:W-:Y:S01]  /*0270*/  IMAD.SHL.U32 R11, R9, 0x100, RZ ;  /* 0x00000100090b7824 */ /* 0x000fe200078e00ff */
[----:B------:R-:W-:-:S04]  /*0280*/  PRMT R9, R8, 0x6540, R9 ;  /* 0x0000654008097816 */ /* 0x000fc80000000009 */
[----:B------:R-:W-:Y:S02]  /*0290*/  LOP3.LUT R11, R11, 0x80, R8, 0xfe, !PT ;  /* 0x000000800b0b7812 */ /* 0x000fe400078efe08 */
[C---:B------:R-:W-:Y:S02]  /*02a0*/  LEA.HI R7, R10.reuse, R9, RZ, 0x2 ;  /* 0x000000090a077211 */ /* 0x040fe400078f10ff */
[C---:B--2---:R-:W-:Y:S02]  /*02b0*/  LEA.HI R12, R10.reuse, R11, RZ, 0x2 ;  /* 0x0000000b0a0c7211 */ /* 0x044fe400078f10ff */
[C---:B------:R-:W-:Y:S02]  /*02c0*/  LEA.HI R14, R10.reuse, R9, RZ, 0x6 ;  /* 0x000000090a0e7211 */ /* 0x040fe400078f30ff */
[----:B------:R-:W-:Y:S02]  /*02d0*/  SHF.R.S32.HI R12, RZ, 0x2, R12 ;  /* 0x00000002ff0c7819 */ /* 0x000fe4000001140c */
[----:B------:R-:W-:-:S02]  /*02e0*/  LEA.HI R10, R10, R11, RZ, 0x6 ;  /* 0x0000000b0a0a7211 */ /* 0x000fc400078f30ff */
[C---:B------:R-:W-:Y:S02]  /*02f0*/  LEA.HI R13, R12.reuse, R12, RZ, 0x2 ;  /* 0x0000000c0c0d7211 */ /* 0x040fe400078f10ff */
[----:B------:R-:W-:Y:S02]  /*0300*/  SHF.R.S32.HI R7, RZ, 0x2, R7 ;  /* 0x00000002ff077819 */ /* 0x000fe40000011407 */
[----:B------:R-:W-:Y:S02]  /*0310*/  LOP3.LUT R13, R13, 0x3ffffffc, RZ, 0xc0, !PT ;  /* 0x3ffffffc0d0d7812 */ /* 0x000fe400078ec0ff */
[----:B------:R-:W-:Y:S02]  /*0320*/  SHF.R.S32.HI R15, RZ, 0x6, R10 ;  /* 0x00000006ff0f7819 */ /* 0x000fe4000001140a */
[----:B------:R-:W-:Y:S01]  /*0330*/  SHF.R.S32.HI R14, RZ, 0x6, R14 ;  /* 0x00000006ff0e7819 */ /* 0x000fe2000001140e */
[----:B------:R-:W-:Y:S01]  /*0340*/  IMAD.IADD R13, R12, 0x1, -R13 ;  /* 0x000000010c0d7824 */ /* 0x000fe200078e0a0d */
[----:B------:R-:W-:-:S02]  /*0350*/  LEA R12, R6, UR4, 0x3 ;  /* 0x00000004060c7c11 */ /* 0x000fc4000f8e18ff */
[----:B------:R-:W-:Y:S02]  /*0360*/  LEA.HI R10, R7, R7, RZ, 0x2 ;  /* 0x00000007070a7211 */ /* 0x000fe400078f10ff */
[----:B------:R-:W-:Y:S02]  /*0370*/  LEA.HI R16, R14, R14, RZ, 0x2 ;  /* 0x0000000e0e107211 */ /* 0x000fe400078f10ff */
[----:B------:R-:W-:Y:S02]  /*0380*/  LOP3.LUT R10, R10, 0x3ffffffc, RZ, 0xc0, !PT ;  /* 0x3ffffffc0a0a7812 */ /* 0x000fe400078ec0ff */
[----:B------:R-:W-:Y:S02]  /*0390*/  LOP3.LUT R17, R16, 0xffffffc, RZ, 0xc0, !PT ;  /* 0x0ffffffc10117812 */ /* 0x000fe400078ec0ff */
[----:B------:R-:W-:Y:S01]  /*03a0*/  LEA.HI R18, R15, R15, RZ, 0x2 ;  /* 0x0000000f0f127211 */ /* 0x000fe200078f10ff */
[----:B------:R-:W-:Y:S02]  /*03b0*/  IMAD.IADD R7, R7, 0x1, -R10 ;  /* 0x0000000107077824 */ /* 0x000fe400078e0a0a */
[----:B------:R-:W-:Y:S01]  /*03c0*/  IMAD.IADD R17, R14, 0x1, -R17 ;  /* 0x000000010e117824 */ /* 0x000fe200078e0a11 */
[----:B------:R-:W-:Y:S01]  /*03d0*/  LOP3.LUT R18, R18, 0xffffffc, RZ, 0xc0, !PT ;  /* 0x0ffffffc12127812 */ /* 0x000fe200078ec0ff */
[----:B------:R-:W-:-:S02]  /*03e0*/  IMAD R10, R7, 0x4, R0 ;  /* 0x00000004070a7824 */ /* 0x000fc400078e0200 */
[----:B------:R-:W-:Y:S02]  /*03f0*/  IMAD R7, R13, 0x4, R0 ;  /* 0x000000040d077824 */ /* 0x000fe400078e0200 */
[----:B------:R-:W-:Y:S02]  /*0400*/  IMAD R13, R17, 0x10, R10 ;  /* 0x00000010110d7824 */ /* 0x000fe400078e020a */
[----:B------:R-:W-:Y:S02]  /*0410*/  IMAD.MOV.U32 R10, RZ, RZ, RZ ;  /* 0x000000ffff0a7224 */ /* 0x000fe400078e00ff */
[----:B------:R-:W-:Y:S01]  /*0420*/  IMAD.IADD R18, R15, 0x1, -R18 ;  /* 0x000000010f127824 */ /* 0x000fe200078e0a12 */
[----:B------:R-:W-:Y:S01]  /*0430*/  CS2R R14, SRZ ;  /* 0x00000000000e7805 */ /* 0x000fe2000001ff00 */
[----:B-1----:R-:W-:-:S04]  /*0440*/  IMAD.WIDE R20, R13, 0x4, R4 ;  /* 0x000000040d147825 */ /* 0x002fc800078e0204 */
[----:B------:R-:W-:Y:S02]  /*0450*/  IMAD R17, R18, 0x10, R7 ;  /* 0x0000001012117824 */ /* 0x000fe400078e0207 */
[----:B------:R-:W1:Y:S02]  /*0460*/  LDC.64 R6, c[0x0][0x228] ;  /* 0x00008a00ff067b82 */ /* 0x000e640000000a00 */
[----:B------:R-:W-:-:S06]  /*0470*/  IMAD.WIDE R22, R17, 0x4, R4 ;  /* 0x0000000411167825 */ /* 0x000fcc00078e0204 */
[----:B------:R-:W2:Y:S01]  /*0480*/  LDC.64 R4, c[0x0][0x230] ;  /* 0x00008c00ff047b82 */ /* 0x000ea20000000a00 */
[----:B------:R-:W-:Y:S02]  /*0490*/  IMAD.MOV.U32 R16, RZ, RZ, RZ ;  /* 0x000000ffff107224 */ /* 0x000fe400078e00ff */
[----:B-----5:R-:W-:-:S04]  /*04a0*/  IMAD.WIDE R18, R13, 0x4, R24 ;  /* 0x000000040d127825 */ /* 0x020fc800078e0218 */
[----:B------:R-:W-:Y:S01]  /*04b0*/  IMAD.WIDE R24, R17, 0x4, R24 ;  /* 0x0000000411187825 */ /* 0x000fe200078e0218 */
[----:B---3--:R-:W-:Y:S04]  /*04c0*/  STS [R12], R2 ;  /* 0x000000020c007388 */ /* 0x008fe80000000800 */
[----:B------:R1:W-:Y:S01]  /*04d0*/  STS [R12+0x8], R3 ;  /* 0x000008030c007388 */ /* 0x0003e20000000800 */
[----:B------:R-:W-:Y:S06]  /*04e0*/  BAR.SYNC.DEFER_BLOCKING 0x0 ;  /* 0x0000000000007b1d */ /* 0x000fec0000010000 */
[----:B------:R3:W4:Y:S04]  /*04f0*/  @!P0 LDG.E.EL R10, desc[UR6][R20.64] ;  /* 0x00000006140a8981 */ /* 0x000728000c2e1900 */
[----:B------:R5:W4:Y:S01]  /*0500*/  @!P0 LDG.E.EL R14, desc[UR6][R22.64] ;  /* 0x00000006160e8981 */ /* 0x000b22000c2e1900 */
[----:B-1----:R-:W-:-:S03]  /*0510*/  IMAD.WIDE R2, R13, 0x4, R6 ;  /* 0x000000040d027825 */ /* 0x002fc600078e0206 */
[----:B------:R-:W4:Y:S01]  /*0520*/  @!P0 LDG.E.EL R16, desc[UR6][R18.64] ;  /* 0x0000000612108981 */ /* 0x000f22000c2e1900 */
[----:B--2---:R-:W-:Y:S01]  /*0530*/  IMAD.WIDE R12, R13, 0x4, R4 ;  /* 0x000000040d0c7825 */ /* 0x004fe200078e0204 */
[----:B---3--:R-:W-:Y:S02]  /*0540*/  CS2R R20, SRZ ;  /* 0x0000000000147805 */ /* 0x008fe4000001ff00 */
[----:B------:R-:W2:Y:S01]  /*0550*/  @!P0 LDG.E.EL R15, desc[UR6][R24.64] ;  /* 0x00000006180f8981 */ /* 0x000ea2000c2e1900 */
[----:B------:R-:W-:-:S03]  /*0560*/  IMAD.WIDE R6, R17, 0x4, R6 ;  /* 0x0000000411067825 */ /* 0x000fc600078e0206 */
[----:B------:R1:W3:Y:S01]  /*0570*/  @!P0 LDG.E.EL R21, desc[UR6][R2.64] ;  /* 0x0000000602158981 */ /* 0x0002e2000c2e1900 */
[----:B------:R-:W-:-:S03]  /*0580*/  IMAD.WIDE R4, R17, 0x4, R4 ;  /* 0x0000000411047825 */ /* 0x000fc600078e0204 */
[----:B------:R-:W3:Y:S01]  /*0590*/  @!P0 LDG.E.EL R20, desc[UR6][R12.64] ;  /* 0x000000060c148981 */ /* 0x000ee2000c2e1900 */
[----:B------:R-:W-:Y:S02]  /*05a0*/  IMAD.MOV.U32 R17, RZ, RZ, RZ ;  /* 0x000000ffff117224 */ /* 0x000fe400078e00ff */
[----:B-----5:R-:W-:Y:S01]  /*05b0*/  IMAD.MOV.U32 R22, RZ, RZ, RZ ;  /* 0x000000ffff167224 */ /* 0x020fe200078e00ff */
[----:B-1----:R-:W1:Y:S03]  /*05c0*/  LDC.64 R2, c[0x0][0x238] ;  /* 0x00008e00ff027b82 */ /* 0x002e660000000a00 */
[----:B------:R5:W2:Y:S04]  /*05d0*/  @!P0 LDG.E.EL R17, desc[UR6][R6.64] ;  /* 0x0000000606118981 */ /* 0x000aa8000c2e1900 */
[----:B------:R1:W2:Y:S01]  /*05e0*/  @!P0 LDG.E.EL R22, desc[UR6][R4.64] ;  /* 0x0000000604168981 */ /* 0x0002a2000c2e1900 */
[----:B-----5:R-:W-:-:S02]  /*05f0*/  IMAD.MOV.U32 R7, RZ, RZ, 0x3e800000 ;  /* 0x3e800000ff077424 */ /* 0x020fc400078e00ff */
[----:B------:R-:W-:Y:S02]  /*0600*/  IMAD R11, R11, 0x4, R0 ;  /* 0x000000040b0b7824 */ /* 0x000fe400078e0200 */
[----:B----4-:R-:W-:Y:S01]  /*0610*/  FADD R18, R10, 9.9999997473787516356e-06 ;  /* 0x3727c5ac0a127421 */ /* 0x010fe20000000000 */
[----:B------:R-:W-:-:S05]  /*0620*/  FADD R14, R14, 9.9999997473787516356e-06 ;  /* 0x3727c5ac0e0e7421 */ /* 0x000fca0000000000 */
[----:B------:R-:W4:Y:S01]  /*0630*/  MUFU.SQRT R18, R18 ;  /* 0x0000001200127308 */ /* 0x000f220000002000 */
[C---:B------:R-:W-:Y:S02]  /*0640*/  LOP3.LUT R10, R8.reuse, 0x80, RZ, 0xfc, !PT ;  /* 0x00000080080a7812 */ /* 0x040fe400078efcff */
[----:B------:R-:W-:-:S05]  /*0650*/  LEA R8, R8, UR4, 0x3 ;  /* 0x0000000408087c11 */ /* 0x000fca000f8e18ff */
[----:B------:R-:W5:Y:S01]  /*0660*/  MUFU.SQRT R14, R14 ;  /* 0x0000000e000e7308 */ /* 0x000f620000002000 */
[----:B------:R-:W2:Y:S01]  /*0670*/  LDS R19, [R8] ;  /* 0x0000000008137984 */ /* 0x000ea20000000800 */
[----:B------:R-:W-:Y:S02]  /*0680*/  LEA R10, R10, UR4, 0x3 ;  /* 0x000000040a0a7c11 */ /* 0x000fe4000f8e18ff */
[----:B----4-:R-:W-:-:S04]  /*0690*/  FSETP.GT.AND P1, PT, R18, 8.50705917302346158658e+37, PT ;  /* 0x7e8000001200780b */ /* 0x010fc80003f24000 */
[----:B------:R-:W4:Y:S01]  /*06a0*/  LDS R10, [R10] ;  /* 0x000000000a0a7984 */ /* 0x000f220000000800 */
[----:B------:R-:W-:Y:S02]  /*06b0*/  FSETP.GEU.AND P3, PT, R18, 1.175494350822287508e-38, PT ;  /* 0x008000001200780b */ /* 0x000fe40003f6e000 */
[C---:B-----5:R-:W-:Y:S02]  /*06c0*/  FSETP.GT.AND P2, PT, R14.reuse, 8.50705917302346158658e+37, PT ;  /* 0x7e8000000e00780b */ /* 0x060fe40003f44000 */
[----:B------:R-:W-:-:S04]  /*06d0*/  FSETP.GEU.AND P4, PT, R14, 1.175494350822287508e-38, PT ;  /* 0x008000000e00780b */ /* 0x000fc80003f8e000 */
[----:B------:R-:W-:-:S05]  /*06e0*/  @P1 FMUL R18, R18, 0.25 ;  /* 0x3e80000012121820 */ /* 0x000fca0000400000 */
[----:B------:R-:W-:Y:S02]  /*06f0*/  @!P3 FMUL R18, R18, 16777216 ;  /* 0x4b8000001212b820 */ /* 0x000fe40000400000 */
[----:B------:R-:W-:-:S04]  /*0700*/  @P2 FMUL R14, R14, 0.25 ;  /* 0x3e8000000e0e2820 */ /* 0x000fc80000400000 */
[----:B------:R-:W5:Y:S01]  /*0710*/  MUFU.RCP R18, R18 ;  /* 0x0000001200127308 */ /* 0x000f620000001000 */
[----:B------:R-:W-:Y:S01]  /*0720*/  @!P4 FMUL R14, R14, 16777216 ;  /* 0x4b8000000e0ec820 */ /* 0x000fe20000400000 */
[----:B01----:R-:W-:-:S06]  /*0730*/  FSEL R5, R7, 1, P1 ;  /* 0x3f80000007057808 */ /* 0x003fcc0000800000 */
[----:B------:R-:W0:Y:S01]  /*0740*/  MUFU.RCP R14, R14 ;  /* 0x0000000e000e7308 */ /* 0x000e220000001000 */
[----:B------:R-:W-:Y:S01]  /*0750*/  @!P3 FMUL R5, R5, 16777216 ;  /* 0x4b8000000505b820 */ /* 0x000fe20000400000 */
[----:B------:R-:W-:Y:S01]  /*0760*/  FSEL R7, R7, 1, P2 ;  /* 0x3f80000007077808 */ /* 0x000fe20001000000 */
[----:B--2---:R-:W-:Y:S02]  /*0770*/  FADD R16, R19, -R16 ;  /* 0x8000001013107221 */ /* 0x004fe40000000000 */
[----:B-----5:R-:W-:Y:S02]  /*0780*/  FMUL R5, R18, R5 ;  /* 0x0000000512057220 */ /* 0x020fe40000400000 */
[----:B------:R-:W-:Y:S02]  /*0790*/  @!P4 FMUL R7, R7, 16777216 ;  /* 0x4b8000000707c820 */ /* 0x000fe40000400000 */
[----:B------:R-:W-:Y:S01]  /*07a0*/  FMUL R5, R16, R5 ;  /* 0x0000000510057220 */ /* 0x000fe20000400000 */
[----:B----4-:R-:W-:Y:S01]  /*07b0*/  FADD R10, R10, -R15 ;  /* 0x8000000f0a0a7221 */ /* 0x010fe20000000000 */
[----:B0-----:R-:W-:-:S02]  /*07c0*/  FMUL R7, R14, R7 ;  /* 0x000000070e077220 */ /* 0x001fc40000400000 */
[----:B---3--:R-:W-:Y:S01]  /*07d0*/  FFMA R20, R5, R21, R20 ;  /* 0x0000001505147223 */ /* 0x008fe20000000014 */
[----:B------:R-:W-:Y:S02]  /*07e0*/  IMAD R5, R9, 0x4, R0 ;  /* 0x0000000409057824 */ /* 0x000fe400078e0200 */
[----:B------:R-:W-:Y:S02]  /*07f0*/  FMUL R7, R10, R7 ;  /* 0x000000070a077220 */ /* 0x000fe40000400000 */
[----:B------:R-:W-:Y:S01]  /*0800*/  FSETP.GEU.AND P1, PT, R20, RZ, PT ;  /* 0x000000ff1400720b */ /* 0x000fe20003f2e000 */
[----:B------:R-:W-:-:S04]  /*0810*/  IMAD.WIDE R4, R5, 0x4, R2 ;  /* 0x0000000405047825 */ /* 0x000fc800078e0202 */
[----:B------:R-:W-:Y:S01]  /*0820*/  FFMA R7, R7, R17, R22 ;  /* 0x0000001107077223 */ /* 0x000fe20000000016 */
[----:B------:R-:W-:-:S04]  /*0830*/  FSEL R9, R20, RZ, P1 ;  /* 0x000000ff14097208 */ /* 0x000fc80000800000 */
[----:B------:R-:W-:Y:S01]  /*0840*/  FSETP.GEU.AND P2, PT, R7, RZ, PT ;  /* 0x000000ff0700720b */ /* 0x000fe20003f4e000 */
[----:B------:R0:W-:Y:S01]  /*0850*/  @!P0 STG.E desc[UR6][R4.64], R9 ;  /* 0x0000000904008986 */ /* 0x0001e2000c101906 */
[----:B------:R-:W-:Y:S02]  /*0860*/  IMAD.WIDE R2, R11, 0x4, R2 ;  /* 0x000000040b027825 */ /* 0x000fe400078e0202 */
[----:B------:R-:W-:Y:S01]  /*0870*/  FSEL R7, R7, RZ, P2 ;  /* 0x000000ff07077208 */ /* 0x000fe20001000000 */
[----:B0-----:R-:W-:Y:S08]  /*0880*/  @P0 EXIT ;  /* 0x000000000000094d */ /* 0x001ff00003800000 */
[----:B------:R-:W-:Y:S01]  /*0890*/  STG.E desc[UR6][R2.64], R7 ;  /* 0x0000000702007986 */ /* 0x000fe2000c101906 */
[----:B------:R-:W-:Y:S05]  /*08a0*/  EXIT ;  /* 0x000000000000794d */ /* 0x000fea0003800000 */
.L_x_0:
[----:B------:R-:W-:-:S00]  /*08b0*/  BRA `(.L_x_0) ;  /* 0xfffffffc00fc7947 */ /* 0x000fc0000383ffff */
[----:B------:R-:W-:-:S00]  /*08c0*/  NOP ;  /* 0x0000000000007918 */ /* 0x000fc00000000000 */
        /* <DEDUP_REMOVED lines=11> */
.L_x_1:


//--------------------- .nv.global.init           --------------------------
	.section	.nv.global.init,"aw",@progbits
.nv.global.init:
	.type		_$_str,@object
	.size		_$_str,(_$_str_$_2 - _$_str)
_$_str:
        /*0000*/ 	.byte	0x5f, 0x5f, 0x43, 0x55, 0x44, 0x41, 0x5f, 0x46, 0x54, 0x5a, 0x00
	.type		_$_str_$_2,@object
	.size		_$_str_$_2,(.L_1 - _$_str_$_2)
_$_str_$_2:
        /*000b*/ 	.byte	0x5f, 0x5f, 0x43, 0x55, 0x44, 0x41, 0x5f, 0x50, 0x52, 0x45, 0x43, 0x5f, 0x53, 0x51, 0x52, 0x54
        /*001b*/ 	.byte	0x00
.L_1:


//--------------------- .nv.shared.triton_poi_fused_pixel_shuffle_1 --------------------------
	.section	.nv.shared.triton_poi_fused_pixel_shuffle_1,"aw",@nobits
	.sectionflags	@""
	.align	16
	.zero		1024


//--------------------- .nv.constant0.triton_poi_fused_pixel_shuffle_1 --------------------------
	.section	.nv.constant0.triton_poi_fused_pixel_shuffle_1,"a",@progbits
	.sectionflags	@""
	.align	4
.nv.constant0.triton_poi_fused_pixel_shuffle_1:
	.zero		584
